//
// Generated by NVIDIA NVVM Compiler
//
// Compiler Build ID: CL-36424714
// Cuda compilation tools, release 13.0, V13.0.88
// Based on NVVM 20.0.0
//

.version 9.0
.target sm_100
.address_size 64

	// .globl	_Z10scalarProdPfPKfS1_i
.extern .shared .align 16 .b8 sharedMem[];
.extern .shared .align 16 .b8 sdata[];

.visible .entry _Z10scalarProdPfPKfS1_i(
	.param .u64 .ptr .align 1 _Z10scalarProdPfPKfS1_i_param_0,
	.param .u64 .ptr .align 1 _Z10scalarProdPfPKfS1_i_param_1,
	.param .u64 .ptr .align 1 _Z10scalarProdPfPKfS1_i_param_2,
	.param .u32 _Z10scalarProdPfPKfS1_i_param_3
)
{
	.reg .pred 	%p<8>;
	.reg .b32 	%r<40>;
	.reg .b32 	%f<24>;
	.reg .b64 	%rd<10>;

	ld.param.u64 	%rd1, [_Z10scalarProdPfPKfS1_i_param_0];
	ld.param.u64 	%rd2, [_Z10scalarProdPfPKfS1_i_param_1];
	ld.param.u64 	%rd3, [_Z10scalarProdPfPKfS1_i_param_2];
	ld.param.u32 	%r22, [_Z10scalarProdPfPKfS1_i_param_3];
	mov.u32 	%r1, %tid.x;
	mov.u32 	%r23, %ctaid.x;
	mov.u32 	%r2, %ntid.x;
	mad.lo.s32 	%r3, %r23, %r2, %r1;
	setp.ge.s32 	%p1, %r3, %r22;
	mov.f32 	%f23, 0f00000000;
	@%p1 bra 	$L__BB0_2;
	cvta.to.global.u64 	%rd4, %rd2;
	cvta.to.global.u64 	%rd5, %rd3;
	mul.wide.s32 	%rd6, %r3, 4;
	add.s64 	%rd7, %rd4, %rd6;
	ld.global.f32 	%f4, [%rd7];
	add.s64 	%rd8, %rd5, %rd6;
	ld.global.f32 	%f5, [%rd8];
	mul.f32 	%f23, %f4, %f5;
$L__BB0_2:
	shl.b32 	%r24, %r1, 2;
	mov.u32 	%r25, sharedMem;
	add.s32 	%r4, %r25, %r24;
	st.shared.f32 	[%r4], %f23;
	bar.sync 	0;
	setp.lt.u32 	%p2, %r2, 2;
	@%p2 bra 	$L__BB0_10;
	add.s32 	%r5, %r2, -1;
	add.s32 	%r27, %r2, -2;
	and.b32  	%r6, %r5, 3;
	setp.lt.u32 	%p3, %r27, 3;
	mov.b32 	%r37, 1;
	@%p3 bra 	$L__BB0_7;
	add.s32 	%r34, %r25, 8;
	and.b32  	%r31, %r5, -4;
	neg.s32 	%r36, %r31;
	mov.b32 	%r35, 0;
$L__BB0_5:
	ld.shared.f32 	%f6, [%r34+-4];
	ld.shared.f32 	%f7, [%r4];
	add.f32 	%f8, %f6, %f7;
	st.shared.f32 	[%r4], %f8;
	bar.sync 	0;
	ld.shared.f32 	%f9, [%r34];
	ld.shared.f32 	%f10, [%r4];
	add.f32 	%f11, %f9, %f10;
	st.shared.f32 	[%r4], %f11;
	bar.sync 	0;
	ld.shared.f32 	%f12, [%r34+4];
	ld.shared.f32 	%f13, [%r4];
	add.f32 	%f14, %f12, %f13;
	st.shared.f32 	[%r4], %f14;
	bar.sync 	0;
	ld.shared.f32 	%f15, [%r34+8];
	ld.shared.f32 	%f16, [%r4];
	add.f32 	%f17, %f15, %f16;
	st.shared.f32 	[%r4], %f17;
	bar.sync 	0;
	add.s32 	%r36, %r36, 4;
	add.s32 	%r35, %r35, 4;
	add.s32 	%r34, %r34, 16;
	setp.ne.s32 	%p4, %r36, 0;
	@%p4 bra 	$L__BB0_5;
	add.s32 	%r37, %r35, 1;
$L__BB0_7:
	setp.eq.s32 	%p5, %r6, 0;
	@%p5 bra 	$L__BB0_10;
	shl.b32 	%r32, %r37, 2;
	add.s32 	%r39, %r25, %r32;
	neg.s32 	%r38, %r6;
$L__BB0_9:
	.pragma "nounroll";
	ld.shared.f32 	%f18, [%r39];
	ld.shared.f32 	%f19, [%r4];
	add.f32 	%f20, %f18, %f19;
	st.shared.f32 	[%r4], %f20;
	bar.sync 	0;
	add.s32 	%r39, %r39, 4;
	add.s32 	%r38, %r38, 1;
	setp.ne.s32 	%p6, %r38, 0;
	@%p6 bra 	$L__BB0_9;
$L__BB0_10:
	setp.ne.s32 	%p7, %r1, 0;
	@%p7 bra 	$L__BB0_12;
	ld.shared.f32 	%f21, [sharedMem];
	cvta.to.global.u64 	%rd9, %rd1;
	atom.global.add.f32 	%f22, [%rd9], %f21;
$L__BB0_12:
	ret;

}
	// .globl	_Z12vectorReducePfPKfi
.visible .entry _Z12vectorReducePfPKfi(
	.param .u64 .ptr .align 1 _Z12vectorReducePfPKfi_param_0,
	.param .u64 .ptr .align 1 _Z12vectorReducePfPKfi_param_1,
	.param .u32 _Z12vectorReducePfPKfi_param_2
)
{
	.reg .pred 	%p<8>;
	.reg .b32 	%r<40>;
	.reg .b32 	%f<19>;
	.reg .b64 	%rd<7>;

	ld.param.u64 	%rd1, [_Z12vectorReducePfPKfi_param_0];
	ld.param.u64 	%rd2, [_Z12vectorReducePfPKfi_param_1];
	ld.param.u32 	%r22, [_Z12vectorReducePfPKfi_param_2];
	mov.u32 	%r1, %tid.x;
	mov.u32 	%r23, %ctaid.x;
	mov.u32 	%r2, %ntid.x;
	mad.lo.s32 	%r3, %r23, %r2, %r1;
	setp.ge.s32 	%p1, %r3, %r22;
	shl.b32 	%r24, %r1, 2;
	mov.u32 	%r25, sdata;
	add.s32 	%r4, %r25, %r24;
	@%p1 bra 	$L__BB1_2;
	cvta.to.global.u64 	%rd3, %rd2;
	mul.wide.s32 	%rd4, %r3, 4;
	add.s64 	%rd5, %rd3, %rd4;
	ld.global.f32 	%f1, [%rd5];
	st.shared.f32 	[%r4], %f1;
$L__BB1_2:
	bar.sync 	0;
	setp.lt.u32 	%p2, %r2, 2;
	@%p2 bra 	$L__BB1_10;
	add.s32 	%r5, %r2, -1;
	add.s32 	%r27, %r2, -2;
	and.b32  	%r6, %r5, 3;
	setp.lt.u32 	%p3, %r27, 3;
	mov.b32 	%r37, 1;
	@%p3 bra 	$L__BB1_7;
	add.s32 	%r34, %r25, 8;
	and.b32  	%r31, %r5, -4;
	neg.s32 	%r36, %r31;
	mov.b32 	%r35, 0;
$L__BB1_5:
	ld.shared.f32 	%f2, [%r34+-4];
	ld.shared.f32 	%f3, [%r4];
	add.f32 	%f4, %f2, %f3;
	st.shared.f32 	[%r4], %f4;
	bar.sync 	0;
	ld.shared.f32 	%f5, [%r34];
	ld.shared.f32 	%f6, [%r4];
	add.f32 	%f7, %f5, %f6;
	st.shared.f32 	[%r4], %f7;
	bar.sync 	0;
	ld.shared.f32 	%f8, [%r34+4];
	ld.shared.f32 	%f9, [%r4];
	add.f32 	%f10, %f8, %f9;
	st.shared.f32 	[%r4], %f10;
	bar.sync 	0;
	ld.shared.f32 	%f11, [%r34+8];
	ld.shared.f32 	%f12, [%r4];
	add.f32 	%f13, %f11, %f12;
	st.shared.f32 	[%r4], %f13;
	bar.sync 	0;
	add.s32 	%r36, %r36, 4;
	add.s32 	%r35, %r35, 4;
	add.s32 	%r34, %r34, 16;
	setp.ne.s32 	%p4, %r36, 0;
	@%p4 bra 	$L__BB1_5;
	add.s32 	%r37, %r35, 1;
$L__BB1_7:
	setp.eq.s32 	%p5, %r6, 0;
	@%p5 bra 	$L__BB1_10;
	shl.b32 	%r32, %r37, 2;
	add.s32 	%r39, %r25, %r32;
	neg.s32 	%r38, %r6;
$L__BB1_9:
	.pragma "nounroll";
	ld.shared.f32 	%f14, [%r39];
	ld.shared.f32 	%f15, [%r4];
	add.f32 	%f16, %f14, %f15;
	st.shared.f32 	[%r4], %f16;
	bar.sync 	0;
	add.s32 	%r39, %r39, 4;
	add.s32 	%r38, %r38, 1;
	setp.ne.s32 	%p6, %r38, 0;
	@%p6 bra 	$L__BB1_9;
$L__BB1_10:
	setp.ne.s32 	%p7, %r1, 0;
	@%p7 bra 	$L__BB1_12;
	ld.shared.f32 	%f17, [sdata];
	cvta.to.global.u64 	%rd6, %rd1;
	atom.global.add.f32 	%f18, [%rd6], %f17;
$L__BB1_12:
	ret;

}


// ===== COMPILED SASS (sm_100) =====

	.target	sm_100

	.elftype	@"ET_EXEC"


//--------------------- .note.nv.tkinfo           --------------------------
	.section	.note.nv.tkinfo,"",@"SHT_NOTE"
	.sectionflags	@"SHF_NOTE_NV_TKINFO"
	.tkinfo
        /*0018*/ 	.word	0x00000002
        /*0030*/ 	.string	""
        /*0030*/ 	.string	"ptxas"
        /*0030*/ 	.string	"Cuda compilation tools, release 13.0, V13.0.88"
        /*0030*/ 	.string	"Build cuda_13.0.r13.0/compiler.36424714_0"
        /*0030*/ 	.string	"-arch sm_100 -m 64 "



//--------------------- .note.nv.cuinfo           --------------------------
	.section	.note.nv.cuinfo,"",@"SHT_NOTE"
	.sectionflags	@"SHF_NOTE_NV_CUINFO"
        /*0018*/ 	.short	0x0002
        /*001a*/ 	.short	0x0064
        /*001c*/ 	.short	0x0082
	.zero		2


//--------------------- .nv.info                  --------------------------
	.section	.nv.info,"",@"SHT_CUDA_INFO"
	.align	4


	//----- nvinfo : EIATTR_REGCOUNT
	.align		4
        /*0000*/ 	.byte	0x04, 0x2f
        /*0002*/ 	.short	(.L_1 - .L_0)
	.align		4
.L_0:
        /*0004*/ 	.word	index@(_Z10scalarProdPfPKfS1_i)
        /*0008*/ 	.word	0x0000000c


	//----- nvinfo : EIATTR_FRAME_SIZE
	.align		4
.L_1:
        /*000c*/ 	.byte	0x04, 0x11
        /*000e*/ 	.short	(.L_3 - .L_2)
	.align		4
.L_2:
        /*0010*/ 	.word	index@(_Z10scalarProdPfPKfS1_i)
        /*0014*/ 	.word	0x00000000


	//----- nvinfo : EIATTR_REGCOUNT
	.align		4
.L_3:
        /*0018*/ 	.byte	0x04, 0x2f
        /*001a*/ 	.short	(.L_5 - .L_4)
	.align		4
.L_4:
        /*001c*/ 	.word	index@(_Z12vectorReducePfPKfi)
        /*0020*/ 	.word	0x0000000c


	//----- nvinfo : EIATTR_FRAME_SIZE
	.align		4
.L_5:
        /*0024*/ 	.byte	0x04, 0x11
        /*0026*/ 	.short	(.L_7 - .L_6)
	.align		4
.L_6:
        /*0028*/ 	.word	index@(_Z12vectorReducePfPKfi)
        /*002c*/ 	.word	0x00000000


	//----- nvinfo : EIATTR_MIN_STACK_SIZE
	.align		4
.L_7:
        /*0030*/ 	.byte	0x04, 0x12
        /*0032*/ 	.short	(.L_9 - .L_8)
	.align		4
.L_8:
        /*0034*/ 	.word	index@(_Z12vectorReducePfPKfi)
        /*0038*/ 	.word	0x00000000


	//----- nvinfo : EIATTR_MIN_STACK_SIZE
	.align		4
.L_9:
        /*003c*/ 	.byte	0x04, 0x12
        /*003e*/ 	.short	(.L_11 - .L_10)
	.align		4
.L_10:
        /*0040*/ 	.word	index@(_Z10scalarProdPfPKfS1_i)
        /*0044*/ 	.word	0x00000000
.L_11:


//--------------------- .nv.compat                --------------------------
	.section	.nv.compat,"",@"SHT_CUDA_COMPAT_INFO"
	.align	4
        /*0000*/ 	.byte	0x02, 0x09, 0x00, 0x00, 0x02, 0x02, 0x01, 0x00, 0x02, 0x05, 0x05, 0x00, 0x03, 0x07, 0x01, 0x01
        /*0010*/ 	.byte	0x02, 0x03, 0x00, 0x00, 0x02, 0x06, 0x01, 0x00, 0x04, 0x0b, 0x08, 0x00, 0x09, 0x00, 0x00, 0x00
        /*0020*/ 	.byte	0x00, 0x00, 0x00, 0x00


//--------------------- .nv.info._Z12vectorReducePfPKfi --------------------------
	.section	.nv.info._Z12vectorReducePfPKfi,"",@"SHT_CUDA_INFO"
	.sectionflags	@""
	.align	4


	//----- nvinfo : EIATTR_CUDA_API_VERSION
	.align		4
        /*0000*/ 	.byte	0x04, 0x37
        /*0002*/ 	.short	(.L_13 - .L_12)
.L_12:
        /*0004*/ 	.word	0x00000082


	//----- nvinfo : EIATTR_KPARAM_INFO
	.align		4
.L_13:
        /*0008*/ 	.byte	0x04, 0x17
        /*000a*/ 	.short	(.L_15 - .L_14)
.L_14:
        /*000c*/ 	.word	0x00000000
        /*0010*/ 	.short	0x0002
        /*0012*/ 	.short	0x0010
        /*0014*/ 	.byte	0x00, 0xf0, 0x11, 0x00


	//----- nvinfo : EIATTR_KPARAM_INFO
	.align		4
.L_15:
        /*0018*/ 	.byte	0x04, 0x17
        /*001a*/ 	.short	(.L_17 - .L_16)
.L_16:
        /*001c*/ 	.word	0x00000000
        /*0020*/ 	.short	0x0001
        /*0022*/ 	.short	0x0008
        /*0024*/ 	.byte	0x00, 0xf5, 0x21, 0x00


	//----- nvinfo : EIATTR_KPARAM_INFO
	.align		4
.L_17:
        /*0028*/ 	.byte	0x04, 0x17
        /*002a*/ 	.short	(.L_19 - .L_18)
.L_18:
        /*002c*/ 	.word	0x00000000
        /*0030*/ 	.short	0x0000
        /*0032*/ 	.short	0x0000
        /*0034*/ 	.byte	0x00, 0xf5, 0x21, 0x00


	//----- nvinfo : EIATTR_SPARSE_MMA_MASK
	.align		4
.L_19:
        /*0038*/ 	.byte	0x03, 0x50
        /*003a*/ 	.short	0x0000


	//----- nvinfo : EIATTR_MAXREG_COUNT
	.align		4
        /*003c*/ 	.byte	0x03, 0x1b
        /*003e*/ 	.short	0x00ff


	//----- nvinfo : EIATTR_NUM_BARRIERS
	.align		4
        /*0040*/ 	.byte	0x02, 0x4c
        /*0042*/ 	.byte	0x01
	.zero		1


	//----- nvinfo : EIATTR_MERCURY_ISA_VERSION
	.align		4
        /*0044*/ 	.byte	0x03, 0x5f
        /*0046*/ 	.short	0x0101


	//----- nvinfo : EIATTR_VRC_CTA_INIT_COUNT
	.align		4
        /*0048*/ 	.byte	0x02, 0x4a
	.zero		1
	.zero		1


	//----- nvinfo : EIATTR_EXIT_INSTR_OFFSETS
	.align		4
        /*004c*/ 	.byte	0x04, 0x1c
        /*004e*/ 	.short	(.L_21 - .L_20)


	//   ....[0]....
.L_20:
        /*0050*/ 	.word	0x00000d20


	//   ....[1]....
        /*0054*/ 	.word	0x00000d60


	//----- nvinfo : EIATTR_CBANK_PARAM_SIZE
	.align		4
.L_21:
        /*0058*/ 	.byte	0x03, 0x19
        /*005a*/ 	.short	0x0014


	//----- nvinfo : EIATTR_PARAM_CBANK
	.align		4
        /*005c*/ 	.byte	0x04, 0x0a
        /*005e*/ 	.short	(.L_23 - .L_22)
	.align		4
.L_22:
        /*0060*/ 	.word	index@(.nv.constant0._Z12vectorReducePfPKfi)
        /*0064*/ 	.short	0x0380
        /*0066*/ 	.short	0x0014


	//----- nvinfo : EIATTR_SW_WAR
	.align		4
.L_23:
        /*0068*/ 	.byte	0x04, 0x36
        /*006a*/ 	.short	(.L_25 - .L_24)
.L_24:
        /*006c*/ 	.word	0x00000008
.L_25:


//--------------------- .nv.info._Z10scalarProdPfPKfS1_i --------------------------
	.section	.nv.info._Z10scalarProdPfPKfS1_i,"",@"SHT_CUDA_INFO"
	.sectionflags	@""
	.align	4


	//----- nvinfo : EIATTR_CUDA_API_VERSION
	.align		4
        /*0000*/ 	.byte	0x04, 0x37
        /*0002*/ 	.short	(.L_27 - .L_26)
.L_26:
        /*0004*/ 	.word	0x00000082


	//----- nvinfo : EIATTR_KPARAM_INFO
	.align		4
.L_27:
        /*0008*/ 	.byte	0x04, 0x17
        /*000a*/ 	.short	(.L_29 - .L_28)
.L_28:
        /*000c*/ 	.word	0x00000000
        /*0010*/ 	.short	0x0003
        /*0012*/ 	.short	0x0018
        /*0014*/ 	.byte	0x00, 0xf0, 0x11, 0x00


	//----- nvinfo : EIATTR_KPARAM_INFO
	.align		4
.L_29:
        /*0018*/ 	.byte	0x04, 0x17
        /*001a*/ 	.short	(.L_31 - .L_30)
.L_30:
        /*001c*/ 	.word	0x00000000
        /*0020*/ 	.short	0x0002
        /*0022*/ 	.short	0x0010
        /*0024*/ 	.byte	0x00, 0xf5, 0x21, 0x00


	//----- nvinfo : EIATTR_KPARAM_INFO
	.align		4
.L_31:
        /*0028*/ 	.byte	0x04, 0x17
        /*002a*/ 	.short	(.L_33 - .L_32)
.L_32:
        /*002c*/ 	.word	0x00000000
        /*0030*/ 	.short	0x0001
        /*0032*/ 	.short	0x0008
        /*0034*/ 	.byte	0x00, 0xf5, 0x21, 0x00


	//----- nvinfo : EIATTR_KPARAM_INFO
	.align		4
.L_33:
        /*0038*/ 	.byte	0x04, 0x17
        /*003a*/ 	.short	(.L_35 - .L_34)
.L_34:
        /*003c*/ 	.word	0x00000000
        /*0040*/ 	.short	0x0000
        /*0042*/ 	.short	0x0000
        /*0044*/ 	.byte	0x00, 0xf5, 0x21, 0x00


	//----- nvinfo : EIATTR_SPARSE_MMA_MASK
	.align		4
.L_35:
        /*0048*/ 	.byte	0x03, 0x50
        /*004a*/ 	.short	0x0000


	//----- nvinfo : EIATTR_MAXREG_COUNT
	.align		4
        /*004c*/ 	.byte	0x03, 0x1b
        /*004e*/ 	.short	0x00ff


	//----- nvinfo : EIATTR_NUM_BARRIERS
	.align		4
        /*0050*/ 	.byte	0x02, 0x4c
        /*0052*/ 	.byte	0x01
	.zero		1


	//----- nvinfo : EIATTR_MERCURY_ISA_VERSION
	.align		4
        /*0054*/ 	.byte	0x03, 0x5f
        /*0056*/ 	.short	0x0101


	//----- nvinfo : EIATTR_VRC_CTA_INIT_COUNT
	.align		4
        /*0058*/ 	.byte	0x02, 0x4a
	.zero		1
	.zero		1


	//----- nvinfo : EIATTR_EXIT_INSTR_OFFSETS
	.align		4
        /*005c*/ 	.byte	0x04, 0x1c
        /*005e*/ 	.short	(.L_37 - .L_36)


	//   ....[0]....
.L_36:
        /*0060*/ 	.word	0x00000d70


	//   ....[1]....
        /*0064*/ 	.word	0x00000db0


	//----- nvinfo : EIATTR_CBANK_PARAM_SIZE
	.align		4
.L_37:
        /*0068*/ 	.byte	0x03, 0x19
        /*006a*/ 	.short	0x001c


	//----- nvinfo : EIATTR_PARAM_CBANK
	.align		4
        /*006c*/ 	.byte	0x04, 0x0a
        /*006e*/ 	.short	(.L_39 - .L_38)
	.align		4
.L_38:
        /*0070*/ 	.word	index@(.nv.constant0._Z10scalarProdPfPKfS1_i)
        /*0074*/ 	.short	0x0380
        /*0076*/ 	.short	0x001c


	//----- nvinfo : EIATTR_SW_WAR
	.align		4
.L_39:
        /*0078*/ 	.byte	0x04, 0x36
        /*007a*/ 	.short	(.L_41 - .L_40)
.L_40:
        /*007c*/ 	.word	0x00000008
.L_41:


//--------------------- .nv.callgraph             --------------------------
	.section	.nv.callgraph,"",@"SHT_CUDA_CALLGRAPH"
	.align	4
	.sectionentsize	8
	.align		4
        /*0000*/ 	.word	0x00000000
	.align		4
        /*0004*/ 	.word	0xffffffff
	.align		4
        /*0008*/ 	.word	0x00000000
	.align		4
        /*000c*/ 	.word	0xfffffffe
	.align		4
        /*0010*/ 	.word	0x00000000
	.align		4
        /*0014*/ 	.word	0xfffffffd
	.align		4
        /*0018*/ 	.word	0x00000000
	.align		4
        /*001c*/ 	.word	0xfffffffc


//--------------------- .text._Z12vectorReducePfPKfi --------------------------
	.section	.text._Z12vectorReducePfPKfi,"ax",@progbits
	.align	128
        .global         _Z12vectorReducePfPKfi
        .type           _Z12vectorReducePfPKfi,@function
        .size           _Z12vectorReducePfPKfi,(.L_x_18 - _Z12vectorReducePfPKfi)
        .other          _Z12vectorReducePfPKfi,@"STO_CUDA_ENTRY STV_DEFAULT"
_Z12vectorReducePfPKfi:
.text._Z12vectorReducePfPKfi:
[----:B------:R-:W-:Y:S01]  /*0000*/  LDC R1, c[0x0][0x37c] ;  /* 0x0000df00ff017b82 */ /* 0x000fe20000000800 */
[----:B------:R-:W0:Y:S07]  /*0010*/  S2R R0, SR_TID.X ;  /* 0x0000000000007919 */ /* 0x000e2e0000002100 */
[----:B------:R-:W0:Y:S01]  /*0020*/  S2UR UR4, SR_CTAID.X ;  /* 0x00000000000479c3 */ /* 0x000e220000002500 */
[----:B------:R-:W1:Y:S01]  /*0030*/  LDCU UR5, c[0x0][0x390] ;  /* 0x00007200ff0577ac */ /* 0x000e620008000800 */
[----:B------:R-:W2:Y:S06]  /*0040*/  LDCU.64 UR8, c[0x0][0x358] ;  /* 0x00006b00ff0877ac */ /* 0x000eac0008000a00 */
[----:B------:R-:W0:Y:S02]  /*0050*/  LDC R7, c[0x0][0x360] ;  /* 0x0000d800ff077b82 */ /* 0x000e240000000800 */
[----:B0-----:R-:W-:-:S05]  /*0060*/  IMAD R3, R7, UR4, R0 ;  /* 0x0000000407037c24 */ /* 0x001fca000f8e0200 */
[----:B-1----:R-:W-:-:S13]  /*0070*/  ISETP.GE.AND P0, PT, R3, UR5, PT ;  /* 0x0000000503007c0c */ /* 0x002fda000bf06270 */
[----:B------:R-:W0:Y:S02]  /*0080*/  @!P0 LDC.64 R4, c[0x0][0x388] ;  /* 0x0000e200ff048b82 */ /* 0x000e240000000a00 */
[----:B0-----:R-:W-:-:S06]  /*0090*/  @!P0 IMAD.WIDE R4, R3, 0x4, R4 ;  /* 0x0000000403048825 */ /* 0x001fcc00078e0204 */
[----:B--2---:R-:W2:Y:S01]  /*00a0*/  @!P0 LDG.E R5, desc[UR8][R4.64] ;  /* 0x0000000804058981 */ /* 0x004ea2000c1e1900 */
[----:B------:R-:W0:Y:S01]  /*00b0*/  S2UR UR5, SR_CgaCtaId ;  /* 0x00000000000579c3 */ /* 0x000e220000008800 */
[----:B------:R-:W-:Y:S02]  /*00c0*/  UMOV UR4, 0x400 ;  /* 0x0000040000047882 */ /* 0x000fe40000000000 */
[----:B0-----:R-:W-:-:S06]  /*00d0*/  ULEA UR5, UR5, UR4, 0x18 ;  /* 0x0000000405057291 */ /* 0x001fcc000f8ec0ff */
[----:B------:R-:W-:-:S05]  /*00e0*/  LEA R2, R0, UR5, 0x2 ;  /* 0x0000000500027c11 */ /* 0x000fca000f8e10ff */
[----:B--2---:R0:W-:Y:S01]  /*00f0*/  @!P0 STS [R2], R5 ;  /* 0x0000000502008388 */ /* 0x0041e20000000800 */
[----:B------:R-:W-:Y:S01]  /*0100*/  BAR.SYNC.DEFER_BLOCKING 0x0 ;  /* 0x0000000000007b1d */ /* 0x000fe20000010000 */
[----:B------:R-:W-:-:S13]  /*0110*/  ISETP.GE.U32.AND P0, PT, R7, 0x2, PT ;  /* 0x000000020700780c */ /* 0x000fda0003f06070 */
[----:B0-----:R-:W-:Y:S05]  /*0120*/  @!P0 BRA `(.L_x_0) ;  /* 0x0000000800f88947 */ /* 0x001fea0003800000 */
[C---:B------:R-:W-:Y:S01]  /*0130*/  IADD3 R3, PT, PT, R7.reuse, -0x2, RZ ;  /* 0xfffffffe07037810 */ /* 0x040fe20007ffe0ff */
[----:B------:R-:W-:Y:S01]  /*0140*/  UMOV UR4, 0x1 ;  /* 0x0000000100047882 */ /* 0x000fe20000000000 */
[----:B------:R-:W-:Y:S02]  /*0150*/  IADD3 R4, PT, PT, R7, -0x1, RZ ;  /* 0xffffffff07047810 */ /* 0x000fe40007ffe0ff */
[----:B------:R-:W-:Y:S02]  /*0160*/  ISETP.GE.U32.AND P0, PT, R3, 0x3, PT ;  /* 0x000000030300780c */ /* 0x000fe40003f06070 */
[----:B------:R-:W-:-:S11]  /*0170*/  LOP3.LUT R3, R4, 0x3, RZ, 0xc0, !PT ;  /* 0x0000000304037812 */ /* 0x000fd600078ec0ff */
[----:B------:R-:W-:Y:S05]  /*0180*/  @!P0 BRA `(.L_x_1) ;  /* 0x0000000800ac8947 */ /* 0x000fea0003800000 */
[----:B------:R-:W-:Y:S01]  /*0190*/  LOP3.LUT R4, R4, 0xfffffffc, RZ, 0xc0, !PT ;  /* 0xfffffffc04047812 */ /* 0x000fe200078ec0ff */
[----:B------:R-:W-:Y:S01]  /*01a0*/  UIADD3 UR6, UPT, UPT, UR5, 0x8, URZ ;  /* 0x0000000805067890 */ /* 0x000fe2000fffe0ff */
[----:B------:R-:W-:Y:S02]  /*01b0*/  UMOV UR4, URZ ;  /* 0x000000ff00047c82 */ /* 0x000fe40008000000 */
[----:B------:R-:W-:-:S04]  /*01c0*/  IADD3 R4, PT, PT, -R4, RZ, RZ ;  /* 0x000000ff04047210 */ /* 0x000fc80007ffe1ff */
[----:B------:R-:W-:-:S13]  /*01d0*/  ISETP.GE.AND P0, PT, R4, RZ, PT ;  /* 0x000000ff0400720c */ /* 0x000fda0003f06270 */
[----:B------:R-:W-:Y:S05]  /*01e0*/  @P0 BRA `(.L_x_2) ;  /* 0x00000008002c0947 */ /* 0x000fea0003800000 */
[----:B------:R-:W-:Y:S02]  /*01f0*/  IADD3 R5, PT, PT, -R4, RZ, RZ ;  /* 0x000000ff04057210 */ /* 0x000fe40007ffe1ff */
[----:B------:R-:W-:Y:S02]  /*0200*/  PLOP3.LUT P0, PT, PT, PT, PT, 0x80, 0x8 ;  /* 0x000000000008781c */ /* 0x000fe40003f0f070 */
[----:B------:R-:W-:-:S13]  /*0210*/  ISETP.GT.AND P1, PT, R5, 0xc, PT ;  /* 0x0000000c0500780c */ /* 0x000fda0003f24270 */
[----:B------:R-:W-:Y:S05]  /*0220*/  @!P1 BRA `(.L_x_3) ;  /* 0x0000000400589947 */ /* 0x000fea0003800000 */
[----:B------:R-:W-:-:S13]  /*0230*/  PLOP3.LUT P0, PT, PT, PT, PT, 0x8, 0x80 ;  /* 0x000000000080781c */ /* 0x000fda0003f0e170 */
.L_x_4:
[----:B0-----:R-:W-:Y:S01]  /*0240*/  LDS R5, [UR6+-0x4] ;  /* 0xfffffc06ff057984 */ /* 0x001fe20008000800 */
[----:B------:R-:W-:Y:S01]  /*0250*/  IADD3 R4, PT, PT, R4, 0x10, RZ ;  /* 0x0000001004047810 */ /* 0x000fe20007ffe0ff */
[----:B------:R-:W-:Y:S02]  /*0260*/  UIADD3 UR4, UPT, UPT, UR4, 0x10, URZ ;  /* 0x0000001004047890 */ /* 0x000fe4000fffe0ff */
[----:B------:R-:W0:Y:S01]  /*0270*/  LDS R6, [R2] ;  /* 0x0000000002067984 */ /* 0x000e220000000800 */
[----:B------:R-:W-:Y:S01]  /*0280*/  ISETP.GE.AND P1, PT, R4, -0xc, PT ;  /* 0xfffffff40400780c */ /* 0x000fe20003f26270 */
[----:B0-----:R-:W-:-:S05]  /*0290*/  FADD R5, R5, R6 ;  /* 0x0000000605057221 */ /* 0x001fca0000000000 */
[----:B------:R-:W-:Y:S01]  /*02a0*/  STS [R2], R5 ;  /* 0x0000000502007388 */ /* 0x000fe20000000800 */
[----:B------:R-:W-:Y:S06]  /*02b0*/  BAR.SYNC.DEFER_BLOCKING 0x0 ;  /* 0x0000000000007b1d */ /* 0x000fec0000010000 */
[----:B------:R-:W-:Y:S04]  /*02c0*/  LDS R6, [UR6] ;  /* 0x00000006ff067984 */ /* 0x000fe80008000800 */
[----:B------:R-:W0:Y:S02]  /*02d0*/  LDS R7, [R2] ;  /* 0x0000000002077984 */ /* 0x000e240000000800 */
[----:B0-----:R-:W-:-:S05]  /*02e0*/  FADD R7, R6, R7 ;  /* 0x0000000706077221 */ /* 0x001fca0000000000 */
[----:B------:R-:W-:Y:S01]  /*02f0*/  STS [R2], R7 ;  /* 0x0000000702007388 */ /* 0x000fe20000000800 */
[----:B------:R-:W-:Y:S06]  /*0300*/  BAR.SYNC.DEFER_BLOCKING 0x0 ;  /* 0x0000000000007b1d */ /* 0x000fec0000010000 */
[----:B------:R-:W-:Y:S04]  /*0310*/  LDS R6, [UR6+0x4] ;  /* 0x00000406ff067984 */ /* 0x000fe80008000800 */
        /* <DEDUP_REMOVED lines=64> */
[----:B------:R-:W-:Y:S01]  /*0720*/  LDS R5, [UR6+0x38] ;  /* 0x00003806ff057984 */ /* 0x000fe20008000800 */
[----:B------:R-:W-:-:S03]  /*0730*/  UIADD3 UR6, UPT, UPT, UR6, 0x40, URZ ;  /* 0x0000004006067890 */ /* 0x000fc6000fffe0ff */
[----:B------:R-:W0:Y:S02]  /*0740*/  LDS R6, [R2] ;  /* 0x0000000002067984 */ /* 0x000e240000000800 */
[----:B0-----:R-:W-:-:S05]  /*0750*/  FADD R5, R5, R6 ;  /* 0x0000000605057221 */ /* 0x001fca0000000000 */
[----:B------:R0:W-:Y:S01]  /*0760*/  STS [R2], R5 ;  /* 0x0000000502007388 */ /* 0x0001e20000000800 */
[----:B------:R-:W-:Y:S06]  /*0770*/  BAR.SYNC.DEFER_BLOCKING 0x0 ;  /* 0x0000000000007b1d */ /* 0x000fec0000010000 */
[----:B------:R-:W-:Y:S05]  /*0780*/  @!P1 BRA `(.L_x_4) ;  /* 0xfffffff800ac9947 */ /* 0x000fea000383ffff */
.L_x_3:
[----:B0-----:R-:W-:-:S04]  /*0790*/  IADD3 R5, PT, PT, -R4, RZ, RZ ;  /* 0x000000ff04057210 */ /* 0x001fc80007ffe1ff */
[----:B------:R-:W-:-:S13]  /*07a0*/  ISETP.GT.AND P1, PT, R5, 0x4, PT ;  /* 0x000000040500780c */ /* 0x000fda0003f24270 */
[----:B------:R-:W-:Y:S05]  /*07b0*/  @!P1 BRA `(.L_x_5) ;  /* 0x0000000000b09947 */ /* 0x000fea0003800000 */
[----:B------:R-:W-:Y:S01]  /*07c0*/  LDS R5, [UR6+-0x4] ;  /* 0xfffffc06ff057984 */ /* 0x000fe20008000800 */
[----:B------:R-:W-:Y:S01]  /*07d0*/  PLOP3.LUT P0, PT, PT, PT, PT, 0x8, 0x80 ;  /* 0x000000000080781c */ /* 0x000fe20003f0e170 */
[----:B------:R-:W-:Y:S01]  /*07e0*/  UIADD3 UR4, UPT, UPT, UR4, 0x8, URZ ;  /* 0x0000000804047890 */ /* 0x000fe2000fffe0ff */
[----:B------:R-:W-:Y:S01]  /*07f0*/  IADD3 R4, PT, PT, R4, 0x8, RZ ;  /* 0x0000000804047810 */ /* 0x000fe20007ffe0ff */
[----:B------:R-:W0:Y:S02]  /*0800*/  LDS R6, [R2] ;  /* 0x0000000002067984 */ /* 0x000e240000000800 */
        /* <DEDUP_REMOVED lines=39> */
.L_x_5:
[----:B------:R-:W-:-:S13]  /*0a80*/  ISETP.NE.OR P0, PT, R4, RZ, P0 ;  /* 0x000000ff0400720c */ /* 0x000fda0000705670 */
[----:B------:R-:W-:Y:S05]  /*0a90*/  @!P0 BRA `(.L_x_6) ;  /* 0x0000000000648947 */ /* 0x000fea0003800000 */
.L_x_2:
[----:B-1----:R-:W-:Y:S01]  /*0aa0*/  LDS R5, [UR6+-0x4] ;  /* 0xfffffc06ff057984 */ /* 0x002fe20008000800 */
[----:B------:R-:W-:Y:S01]  /*0ab0*/  IADD3 R4, PT, PT, R4, 0x4, RZ ;  /* 0x0000000404047810 */ /* 0x000fe20007ffe0ff */
[----:B------:R-:W-:Y:S02]  /*0ac0*/  UIADD3 UR4, UPT, UPT, UR4, 0x4, URZ ;  /* 0x0000000404047890 */ /* 0x000fe4000fffe0ff */
[----:B------:R-:W1:Y:S01]  /*0ad0*/  LDS R6, [R2] ;  /* 0x0000000002067984 */ /* 0x000e620000000800 */
[----:B------:R-:W-:Y:S01]  /*0ae0*/  ISETP.NE.AND P0, PT, R4, RZ, PT ;  /* 0x000000ff0400720c */ /* 0x000fe20003f05270 */
[----:B-1----:R-:W-:-:S05]  /*0af0*/  FADD R5, R5, R6 ;  /* 0x0000000605057221 */ /* 0x002fca0000000000 */
[----:B------:R-:W-:Y:S01]  /*0b00*/  STS [R2], R5 ;  /* 0x0000000502007388 */ /* 0x000fe20000000800 */
[----:B------:R-:W-:Y:S06]  /*0b10*/  BAR.SYNC.DEFER_BLOCKING 0x0 ;  /* 0x0000000000007b1d */ /* 0x000fec0000010000 */
[----:B------:R-:W-:Y:S04]  /*0b20*/  LDS R6, [UR6] ;  /* 0x00000006ff067984 */ /* 0x000fe80008000800 */
[----:B0-----:R-:W0:Y:S02]  /*0b30*/  LDS R7, [R2] ;  /* 0x0000000002077984 */ /* 0x001e240000000800 */
        /* <DEDUP_REMOVED lines=14> */
[----:B------:R-:W-:Y:S05]  /*0c20*/  @P0 BRA `(.L_x_2) ;  /* 0xfffffffc009c0947 */ /* 0x000fea000383ffff */
.L_x_6:
[----:B------:R-:W-:-:S12]  /*0c30*/  UIADD3 UR4, UPT, UPT, UR4, 0x1, URZ ;  /* 0x0000000104047890 */ /* 0x000fd8000fffe0ff */
.L_x_1:
[----:B------:R-:W-:-:S13]  /*0c40*/  ISETP.NE.AND P0, PT, R3, RZ, PT ;  /* 0x000000ff0300720c */ /* 0x000fda0003f05270 */
[----:B------:R-:W-:Y:S05]  /*0c50*/  @!P0 BRA `(.L_x_0) ;  /* 0x00000000002c8947 */ /* 0x000fea0003800000 */
[----:B------:R-:W-:Y:S01]  /*0c60*/  IADD3 R3, PT, PT, -R3, RZ, RZ ;  /* 0x000000ff03037210 */ /* 0x000fe20007ffe1ff */
[----:B------:R-:W-:-:S12]  /*0c70*/  ULEA UR4, UR4, UR5, 0x2 ;  /* 0x0000000504047291 */ /* 0x000fd8000f8e10ff */
.L_x_7:
[----:B------:R-:W-:Y:S01]  /*0c80*/  LDS R4, [UR4] ;  /* 0x00000004ff047984 */ /* 0x000fe20008000800 */
[----:B------:R-:W-:Y:S01]  /*0c90*/  IADD3 R3, PT, PT, R3, 0x1, RZ ;  /* 0x0000000103037810 */ /* 0x000fe20007ffe0ff */
[----:B------:R-:W-:Y:S02]  /*0ca0*/  UIADD3 UR4, UPT, UPT, UR4, 0x4, URZ ;  /* 0x0000000404047890 */ /* 0x000fe4000fffe0ff */
[----:B-12---:R-:W1:Y:S01]  /*0cb0*/  LDS R5, [R2] ;  /* 0x0000000002057984 */ /* 0x006e620000000800 */
[----:B------:R-:W-:Y:S01]  /*0cc0*/  ISETP.NE.AND P0, PT, R3, RZ, PT ;  /* 0x000000ff0300720c */ /* 0x000fe20003f05270 */
[----:B-1----:R-:W-:-:S05]  /*0cd0*/  FADD R5, R4, R5 ;  /* 0x0000000504057221 */ /* 0x002fca0000000000 */
[----:B------:R2:W-:Y:S01]  /*0ce0*/  STS [R2], R5 ;  /* 0x0000000502007388 */ /* 0x0005e20000000800 */
[----:B------:R-:W-:Y:S06]  /*0cf0*/  BAR.SYNC.DEFER_BLOCKING 0x0 ;  /* 0x0000000000007b1d */ /* 0x000fec0000010000 */
[----:B------:R-:W-:Y:S05]  /*0d00*/  @P0 BRA `(.L_x_7) ;  /* 0xfffffffc00dc0947 */ /* 0x000fea000383ffff */
.L_x_0:
[----:B------:R-:W-:-:S13]  /*0d10*/  ISETP.NE.AND P0, PT, R0, RZ, PT ;  /* 0x000000ff0000720c */ /* 0x000fda0003f05270 */
[----:B------:R-:W-:Y:S05]  /*0d20*/  @P0 EXIT ;  /* 0x000000000000094d */ /* 0x000fea0003800000 */
[----:B-12---:R-:W1:Y:S01]  /*0d30*/  LDS R5, [UR5] ;  /* 0x00000005ff057984 */ /* 0x006e620008000800 */
[----:B0-----:R-:W1:Y:S03]  /*0d40*/  LDC.64 R2, c[0x0][0x380] ;  /* 0x0000e000ff027b82 */ /* 0x001e660000000a00 */
[----:B-1----:R-:W-:Y:S01]  /*0d50*/  REDG.E.ADD.F32.FTZ.RN.STRONG.GPU desc[UR8][R2.64], R5 ;  /* 0x00000005020079a6 */ /* 0x002fe2000c12f308 */
[----:B------:R-:W-:Y:S05]  /*0d60*/  EXIT ;  /* 0x000000000000794d */ /* 0x000fea0003800000 */
.L_x_8:
[----:B------:R-:W-:-:S00]  /*0d70*/  BRA `(.L_x_8) ;  /* 0xfffffffc00fc7947 */ /* 0x000fc0000383ffff */
[----:B------:R-:W-:-:S00]  /*0d80*/  NOP ;  /* 0x0000000000007918 */ /* 0x000fc00000000000 */
[----:B------:R-:W-:-:S00]  /*0d90*/  NOP ;  /* 0x0000000000007918 */ /* 0x000fc00000000000 */
[----:B------:R-:W-:-:S00]  /*0da0*/  NOP ;  /* 0x0000000000007918 */ /* 0x000fc00000000000 */
[----:B------:R-:W-:-:S00]  /*0db0*/  NOP ;  /* 0x0000000000007918 */ /* 0x000fc00000000000 */
[----:B------:R-:W-:-:S00]  /*0dc0*/  NOP ;  /* 0x0000000000007918 */ /* 0x000fc00000000000 */
[----:B------:R-:W-:-:S00]  /*0dd0*/  NOP ;  /* 0x0000000000007918 */ /* 0x000fc00000000000 */
[----:B------:R-:W-:-:S00]  /*0de0*/  NOP ;  /* 0x0000000000007918 */ /* 0x000fc00000000000 */
[----:B------:R-:W-:-:S00]  /*0df0*/  NOP ;  /* 0x0000000000007918 */ /* 0x000fc00000000000 */
.L_x_18:


//--------------------- .text._Z10scalarProdPfPKfS1_i --------------------------
	.section	.text._Z10scalarProdPfPKfS1_i,"ax",@progbits
	.align	128
        .global         _Z10scalarProdPfPKfS1_i
        .type           _Z10scalarProdPfPKfS1_i,@function
        .size           _Z10scalarProdPfPKfS1_i,(.L_x_19 - _Z10scalarProdPfPKfS1_i)
        .other          _Z10scalarProdPfPKfS1_i,@"STO_CUDA_ENTRY STV_DEFAULT"
_Z10scalarProdPfPKfS1_i:
.text._Z10scalarProdPfPKfS1_i:
        /* <DEDUP_REMOVED lines=8> */
[----:B------:R-:W0:Y:S08]  /*0080*/  @!P0 LDC.64 R4, c[0x0][0x388] ;  /* 0x0000e200ff048b82 */ /* 0x000e300000000a00 */
[----:B------:R-:W1:Y:S01]  /*0090*/  @!P0 LDC.64 R6, c[0x0][0x390] ;  /* 0x0000e400ff068b82 */ /* 0x000e620000000a00 */
[----:B0-----:R-:W-:-:S06]  /*00a0*/  @!P0 IMAD.WIDE R4, R3, 0x4, R4 ;  /* 0x0000000403048825 */ /* 0x001fcc00078e0204 */
[----:B--2---:R-:W2:Y:S01]  /*00b0*/  @!P0 LDG.E R4, desc[UR8][R4.64] ;  /* 0x0000000804048981 */ /* 0x004ea2000c1e1900 */
[----:B-1----:R-:W-:-:S06]  /*00c0*/  @!P0 IMAD.WIDE R6, R3, 0x4, R6 ;  /* 0x0000000403068825 */ /* 0x002fcc00078e0206 */
[----:B------:R-:W2:Y:S01]  /*00d0*/  @!P0 LDG.E R7, desc[UR8][R6.64] ;  /* 0x0000000806078981 */ /* 0x000ea2000c1e1900 */
[----:B------:R-:W0:Y:S01]  /*00e0*/  S2UR UR5, SR_CgaCtaId ;  /* 0x00000000000579c3 */ /* 0x000e220000008800 */
[----:B------:R-:W-:Y:S01]  /*00f0*/  HFMA2 R3, -RZ, RZ, 0, 0 ;  /* 0x00000000ff037431 */ /* 0x000fe200000001ff */
[----:B------:R-:W-:Y:S02]  /*0100*/  UMOV UR4, 0x400 ;  /* 0x0000040000047882 */ /* 0x000fe40000000000 */
[----:B0-----:R-:W-:-:S06]  /*0110*/  ULEA UR5, UR5, UR4, 0x18 ;  /* 0x0000000405057291 */ /* 0x001fcc000f8ec0ff */
[----:B------:R-:W-:Y:S01]  /*0120*/  LEA R2, R0, UR5, 0x2 ;  /* 0x0000000500027c11 */ /* 0x000fe2000f8e10ff */
[----:B--2---:R-:W-:Y:S01]  /*0130*/  @!P0 FMUL R3, R4, R7 ;  /* 0x0000000704038220 */ /* 0x004fe20000400000 */
[----:B------:R-:W-:-:S04]  /*0140*/  ISETP.GE.U32.AND P0, PT, R9, 0x2, PT ;  /* 0x000000020900780c */ /* 0x000fc80003f06070 */
[----:B------:R0:W-:Y:S01]  /*0150*/  STS [R2], R3 ;  /* 0x0000000302007388 */ /* 0x0001e20000000800 */
[----:B------:R-:W-:Y:S08]  /*0160*/  BAR.SYNC.DEFER_BLOCKING 0x0 ;  /* 0x0000000000007b1d */ /* 0x000ff00000010000 */
[----:B------:R-:W-:Y:S05]  /*0170*/  @!P0 BRA `(.L_x_9) ;  /* 0x0000000800f88947 */ /* 0x000fea0003800000 */
[C---:B0-----:R-:W-:Y:S01]  /*0180*/  IADD3 R3, PT, PT, R9.reuse, -0x2, RZ ;  /* 0xfffffffe09037810 */ /* 0x041fe20007ffe0ff */
        /* <DEDUP_REMOVED lines=16> */
.L_x_13:
        /* <DEDUP_REMOVED lines=85> */
.L_x_12:
        /* <DEDUP_REMOVED lines=47> */
.L_x_14:
[----:B------:R-:W-:-:S13]  /*0ad0*/  ISETP.NE.OR P0, PT, R4, RZ, P0 ;  /* 0x000000ff0400720c */ /* 0x000fda0000705670 */
[----:B------:R-:W-:Y:S05]  /*0ae0*/  @!P0 BRA `(.L_x_15) ;  /* 0x0000000000648947 */ /* 0x000fea0003800000 */
.L_x_11:
        /* <DEDUP_REMOVED lines=25> */
.L_x_15:
[----:B------:R-:W-:-:S12]  /*0c80*/  UIADD3 UR4, UPT, UPT, UR4, 0x1, URZ ;  /* 0x0000000104047890 */ /* 0x000fd8000fffe0ff */
.L_x_10:
[----:B------:R-:W-:-:S13]  /*0c90*/  ISETP.NE.AND P0, PT, R3, RZ, PT ;  /* 0x000000ff0300720c */ /* 0x000fda0003f05270 */
[----:B------:R-:W-:Y:S05]  /*0ca0*/  @!P0 BRA `(.L_x_9) ;  /* 0x00000000002c8947 */ /* 0x000fea0003800000 */
[----:B------:R-:W-:Y:S01]  /*0cb0*/  IADD3 R3, PT, PT, -R3, RZ, RZ ;  /* 0x000000ff03037210 */ /* 0x000fe20007ffe1ff */
[----:B------:R-:W-:-:S12]  /*0cc0*/  ULEA UR4, UR4, UR5, 0x2 ;  /* 0x0000000504047291 */ /* 0x000fd8000f8e10ff */
.L_x_16:
        /* <DEDUP_REMOVED lines=9> */
.L_x_9:
[----:B------:R-:W-:-:S13]  /*0d60*/  ISETP.NE.AND P0, PT, R0, RZ, PT ;  /* 0x000000ff0000720c */ /* 0x000fda0003f05270 */
[----:B------:R-:W-:Y:S05]  /*0d70*/  @P0 EXIT ;  /* 0x000000000000094d */ /* 0x000fea0003800000 */
[----:B-12---:R-:W1:Y:S01]  /*0d80*/  LDS R5, [UR5] ;  /* 0x00000005ff057984 */ /* 0x006e620008000800 */
[----:B0-----:R-:W1:Y:S03]  /*0d90*/  LDC.64 R2, c[0x0][0x380] ;  /* 0x0000e000ff027b82 */ /* 0x001e660000000a00 */
[----:B-1----:R-:W-:Y:S01]  /*0da0*/  REDG.E.ADD.F32.FTZ.RN.STRONG.GPU desc[UR8][R2.64], R5 ;  /* 0x00000005020079a6 */ /* 0x002fe2000c12f308 */
[----:B------:R-:W-:Y:S05]  /*0db0*/  EXIT ;  /* 0x000000000000794d */ /* 0x000fea0003800000 */
.L_x_17:
        /* <DEDUP_REMOVED lines=12> */
.L_x_19:


//--------------------- .nv.shared._Z12vectorReducePfPKfi --------------------------
	.section	.nv.shared._Z12vectorReducePfPKfi,"aw",@nobits
	.sectionflags	@""
	.align	16
	.zero		1024


//--------------------- .nv.shared.reserved.0     --------------------------
	.section	.nv.shared.reserved.0,"aw",@nobits
	.weak		__nv_reservedSMEM_offset_0_alias
	.size		__nv_reservedSMEM_offset_0_alias, 0, 64
	.other		__nv_reservedSMEM_offset_0_alias,@"STO_CUDA_RESERVED_SHARED STV_DEFAULT"
__nv_reservedSMEM_offset_0_alias:
	.zero		0
	.zero		64


//--------------------- .nv.shared._Z10scalarProdPfPKfS1_i --------------------------
	.section	.nv.shared._Z10scalarProdPfPKfS1_i,"aw",@nobits
	.sectionflags	@""
	.align	16
	.zero		1024


//--------------------- .nv.constant0._Z12vectorReducePfPKfi --------------------------
	.section	.nv.constant0._Z12vectorReducePfPKfi,"a",@progbits
	.sectionflags	@""
	.align	4
.nv.constant0._Z12vectorReducePfPKfi:
	.zero		916


//--------------------- .nv.constant0._Z10scalarProdPfPKfS1_i --------------------------
	.section	.nv.constant0._Z10scalarProdPfPKfS1_i,"a",@progbits
	.sectionflags	@""
	.align	4
.nv.constant0._Z10scalarProdPfPKfS1_i:
	.zero		924


//--------------------- SYMBOLS --------------------------

	.type		.nv.reservedSmem.offset0,@object
	.size		.nv.reservedSmem.offset0,0x4
	.type		.nv.reservedSmem.cap,@object
	.size		.nv.reservedSmem.cap,0x4
